	.headerflags	@"EF_CUDA_TEXMODE_UNIFIED EF_CUDA_64BIT_ADDRESS EF_CUDA_ACCELERATORS EF_CUDA_SM90 EF_CUDA_VIRTUAL_SM(EF_CUDA_SM90)"
	.elftype	@"ET_EXEC"


//--------------------- .nv.info                  --------------------------
	.section	.nv.info,"",@"SHT_CUDA_INFO"
	.align	4


	//----- nvinfo : EIATTR_REGCOUNT
	.align		4
        /*0000*/ 	.byte	0x04, 0x2f
        /*0002*/ 	.short	(.L_1 - .L_0)
	.align		4
.L_0:
        /*0004*/ 	.word	index@(triton_poi_fused_add_clone_mul_sigmoid_3)
        /*0008*/ 	.word	0x00000020


	//----- nvinfo : EIATTR_MIN_STACK_SIZE
	.align		4
.L_1:
        /*000c*/ 	.byte	0x04, 0x12
        /*000e*/ 	.short	(.L_3 - .L_2)
	.align		4
.L_2:
        /*0010*/ 	.word	index@(triton_poi_fused_add_clone_mul_sigmoid_3)
        /*0014*/ 	.word	0x00000000


	//----- nvinfo : EIATTR_FRAME_SIZE
	.align		4
.L_3:
        /*0018*/ 	.byte	0x04, 0x11
        /*001a*/ 	.short	(.L_5 - .L_4)
	.align		4
.L_4:
        /*001c*/ 	.word	index@(triton_poi_fused_add_clone_mul_sigmoid_3)
        /*0020*/ 	.word	0x00000000


	//----- nvinfo : EIATTR_MIN_STACK_SIZE
	.align		4
.L_5:
        /*0024*/ 	.byte	0x04, 0x12
        /*0026*/ 	.short	(.L_7 - .L_6)
	.align		4
.L_6:
        /*0028*/ 	.word	index@(triton_poi_fused_add_clone_mul_sigmoid_3)
        /*002c*/ 	.word	0x00000000
.L_7:


//--------------------- .nv.info.triton_poi_fused_add_clone_mul_sigmoid_3 --------------------------
	.section	.nv.info.triton_poi_fused_add_clone_mul_sigmoid_3,"",@"SHT_CUDA_INFO"
	.sectionflags	@""
	.align	4


	//----- nvinfo : EIATTR_CUDA_API_VERSION
	.align		4
        /*0000*/ 	.byte	0x04, 0x37
        /*0002*/ 	.short	(.L_9 - .L_8)
.L_8:
        /*0004*/ 	.word	0x0000007c


	//----- nvinfo : EIATTR_KPARAM_INFO
	.align		4
.L_9:
        /*0008*/ 	.byte	0x04, 0x17
        /*000a*/ 	.short	(.L_11 - .L_10)
.L_10:
        /*000c*/ 	.word	0x00000000
        /*0010*/ 	.short	0x0005
        /*0012*/ 	.short	0x0024
        /*0014*/ 	.byte	0x00, 0xf0, 0x11, 0x00


	//----- nvinfo : EIATTR_KPARAM_INFO
	.align		4
.L_11:
        /*0018*/ 	.byte	0x04, 0x17
        /*001a*/ 	.short	(.L_13 - .L_12)
.L_12:
        /*001c*/ 	.word	0x00000000
        /*0020*/ 	.short	0x0004
        /*0022*/ 	.short	0x0020
        /*0024*/ 	.byte	0x00, 0xf0, 0x11, 0x00


	//----- nvinfo : EIATTR_KPARAM_INFO
	.align		4
.L_13:
        /*0028*/ 	.byte	0x04, 0x17
        /*002a*/ 	.short	(.L_15 - .L_14)
.L_14:
        /*002c*/ 	.word	0x00000000
        /*0030*/ 	.short	0x0003
        /*0032*/ 	.short	0x0018
        /*0034*/ 	.byte	0x00, 0xf4, 0x21, 0x00


	//----- nvinfo : EIATTR_KPARAM_INFO
	.align		4
.L_15:
        /*0038*/ 	.byte	0x04, 0x17
        /*003a*/ 	.short	(.L_17 - .L_16)
.L_16:
        /*003c*/ 	.word	0x00000000
        /*0040*/ 	.short	0x0002
        /*0042*/ 	.short	0x0010
        /*0044*/ 	.byte	0x00, 0xf4, 0x21, 0x00


	//----- nvinfo : EIATTR_KPARAM_INFO
	.align		4
.L_17:
        /*0048*/ 	.byte	0x04, 0x17
        /*004a*/ 	.short	(.L_19 - .L_18)
.L_18:
        /*004c*/ 	.word	0x00000000
        /*0050*/ 	.short	0x0001
        /*0052*/ 	.short	0x0008
        /*0054*/ 	.byte	0x00, 0xf4, 0x21, 0x00


	//----- nvinfo : EIATTR_KPARAM_INFO
	.align		4
.L_19:
        /*0058*/ 	.byte	0x04, 0x17
        /*005a*/ 	.short	(.L_21 - .L_20)
.L_20:
        /*005c*/ 	.word	0x00000000
        /*0060*/ 	.short	0x0000
        /*0062*/ 	.short	0x0000
        /*0064*/ 	.byte	0x00, 0xf4, 0x21, 0x00


	//----- nvinfo : EIATTR_SPARSE_MMA_MASK
	.align		4
.L_21:
        /*0068*/ 	.byte	0x03, 0x50
        /*006a*/ 	.short	0x0000


	//----- nvinfo : EIATTR_MAXREG_COUNT
	.align		4
        /*006c*/ 	.byte	0x03, 0x1b
        /*006e*/ 	.short	0x00ff


	//----- nvinfo : EIATTR_EXIT_INSTR_OFFSETS
	.align		4
        /*0070*/ 	.byte	0x04, 0x1c
        /*0072*/ 	.short	(.L_23 - .L_22)


	//   ....[0]....
.L_22:
        /*0074*/ 	.word	0x00000b80


	//   ....[1]....
        /*0078*/ 	.word	0x00000bf0


	//----- nvinfo : EIATTR_REQNTID
	.align		4
.L_23:
        /*007c*/ 	.byte	0x04, 0x10
        /*007e*/ 	.short	(.L_25 - .L_24)
.L_24:
        /*0080*/ 	.word	0x00000080
        /*0084*/ 	.word	0x00000001
        /*0088*/ 	.word	0x00000001


	//----- nvinfo : EIATTR_CBANK_PARAM_SIZE
	.align		4
.L_25:
        /*008c*/ 	.byte	0x03, 0x19
        /*008e*/ 	.short	0x0028


	//----- nvinfo : EIATTR_PARAM_CBANK
	.align		4
        /*0090*/ 	.byte	0x04, 0x0a
        /*0092*/ 	.short	(.L_27 - .L_26)
	.align		4
.L_26:
        /*0094*/ 	.word	index@(.nv.constant0.triton_poi_fused_add_clone_mul_sigmoid_3)
        /*0098*/ 	.short	0x0210
        /*009a*/ 	.short	0x0028


	//----- nvinfo : EIATTR_SW_WAR
	.align		4
.L_27:
        /*009c*/ 	.byte	0x04, 0x36
        /*009e*/ 	.short	(.L_29 - .L_28)
.L_28:
        /*00a0*/ 	.word	0x00000008
.L_29:


//--------------------- .nv.callgraph             --------------------------
	.section	.nv.callgraph,"",@"SHT_CUDA_CALLGRAPH"
	.align	4
	.sectionentsize	8
	.align		4
        /*0000*/ 	.word	0x00000000
	.align		4
        /*0004*/ 	.word	0xffffffff
	.align		4
        /*0008*/ 	.word	0x00000000
	.align		4
        /*000c*/ 	.word	0xfffffffe
	.align		4
        /*0010*/ 	.word	0x00000000
	.align		4
        /*0014*/ 	.word	0xfffffffd
	.align		4
        /*0018*/ 	.word	0x00000000
	.align		4
        /*001c*/ 	.word	0xfffffffc


//--------------------- .text.triton_poi_fused_add_clone_mul_sigmoid_3 --------------------------
	.section	.text.triton_poi_fused_add_clone_mul_sigmoid_3,"ax",@progbits
	.sectionflags	@"SHF_BARRIERS=1"
	.align	128
        .global         triton_poi_fused_add_clone_mul_sigmoid_3
        .type           triton_poi_fused_add_clone_mul_sigmoid_3,@function
        .size           triton_poi_fused_add_clone_mul_sigmoid_3,(.L_x_1 - triton_poi_fused_add_clone_mul_sigmoid_3)
        .other          triton_poi_fused_add_clone_mul_sigmoid_3,@"STO_CUDA_ENTRY STV_DEFAULT"
triton_poi_fused_add_clone_mul_sigmoid_3:
.text.triton_poi_fused_add_clone_mul_sigmoid_3:
[----:B------:R-:W0:Y:S01]  /*0000*/  LDC R1, c[0x0][0x28] ;  /* 0x00000a00ff017b82 */ /* 0x000e220000000800 */
[----:B------:R-:W1:Y:S07]  /*0010*/  S2R R3, SR_TID.X ;  /* 0x0000000000037919 */ /* 0x000e6e0000002100 */
[----:B------:R-:W2:Y:S01]  /*0020*/  LDC.64 R4, c[0x0][0x218] ;  /* 0x00008600ff047b82 */ /* 0x000ea20000000a00 */
[----:B------:R-:W-:Y:S01]  /*0030*/  ULDC.64 UR4, c[0x0][0x218] ;  /* 0x0000860000047ab9 */ /* 0x000fe20000000a00 */
[----:B------:R-:W-:Y:S01]  /*0040*/  CS2R R18, SRZ ;  /* 0x0000000000127805 */ /* 0x000fe2000001ff00 */
[----:B------:R-:W3:Y:S01]  /*0050*/  S2R R10, SR_CTAID.Y ;  /* 0x00000000000a7919 */ /* 0x000ee20000002600 */
[----:B------:R-:W-:Y:S01]  /*0060*/  ULDC.64 UR6, c[0x0][0x208] ;  /* 0x0000820000067ab9 */ /* 0x000fe20000000a00 */
[----:B------:R-:W4:Y:S03]  /*0070*/  S2R R11, SR_CTAID.X ;  /* 0x00000000000b7919 */ /* 0x000f260000002500 */
[----:B------:R-:W5:Y:S01]  /*0080*/  LDC.64 R8, c[0x0][0x210] ;  /* 0x00008400ff087b82 */ /* 0x000f620000000a00 */
[----:B-1----:R-:W-:-:S02]  /*0090*/  SHF.R.U32.HI R0, RZ, 0x2, R3 ;  /* 0x00000002ff007819 */ /* 0x002fc40000011603 */
[----:B------:R-:W-:Y:S02]  /*00a0*/  LOP3.LUT R16, R3, 0x40, RZ, 0xc0, !PT ;  /* 0x0000004003107812 */ /* 0x000fe400078ec0ff */
[----:B------:R-:W-:Y:S01]  /*00b0*/  SGXT.U32 R0, R0, 0x4 ;  /* 0x000000040000781a */ /* 0x000fe20000000000 */
[----:B---3--:R-:W-:Y:S01]  /*00c0*/  IMAD.SHL.U32 R10, R10, 0x40, RZ ;  /* 0x000000400a0a7824 */ /* 0x008fe200078e00ff */
[----:B------:R-:W-:-:S04]  /*00d0*/  SHF.R.U32.HI R7, RZ, 0x2, R16 ;  /* 0x00000002ff077819 */ /* 0x000fc80000011610 */
[----:B------:R-:W-:Y:S02]  /*00e0*/  LOP3.LUT R7, R0, R7, RZ, 0xfc, !PT ;  /* 0x0000000700077212 */ /* 0x000fe400078efcff */
[----:B------:R-:W-:Y:S02]  /*00f0*/  SHF.R.S32.HI R0, RZ, 0x1f, R10 ;  /* 0x0000001fff007819 */ /* 0x000fe4000001140a */
[----:B------:R-:W-:Y:S02]  /*0100*/  LOP3.LUT R13, R10, R7, RZ, 0xfc, !PT ;  /* 0x000000070a0d7212 */ /* 0x000fe400078efcff */
[----:B------:R-:W-:Y:S02]  /*0110*/  LOP3.LUT R12, R10, 0x20, R7, 0xfe, !PT ;  /* 0x000000200a0c7812 */ /* 0x000fe400078efe07 */
[C---:B------:R-:W-:Y:S01]  /*0120*/  ISETP.GE.AND P2, PT, R13.reuse, 0x40, PT ;  /* 0x000000400d00780c */ /* 0x040fe20003f46270 */
[----:B--2---:R-:W-:Y:S01]  /*0130*/  IMAD.WIDE R4, R13, 0x4, R4 ;  /* 0x000000040d047825 */ /* 0x004fe200078e0204 */
[----:B------:R-:W-:-:S02]  /*0140*/  ISETP.GE.AND P0, PT, R12, 0x40, PT ;  /* 0x000000400c00780c */ /* 0x000fc40003f06270 */
[----:B------:R-:W-:-:S04]  /*0150*/  LEA R6, P1, R13, UR4, 0x2 ;  /* 0x000000040d067c11 */ /* 0x000fc8000f8210ff */
[----:B------:R-:W-:-:S05]  /*0160*/  LEA.HI.X R7, R13, UR5, R0, 0x2, P1 ;  /* 0x000000050d077c11 */ /* 0x000fca00088f1400 */
[----:B------:R1:W2:Y:S04]  /*0170*/  @!P2 LDG.E.EL R18, desc[UR6][R4.64] ;  /* 0x000000060412a981 */ /* 0x0002a8000c2e1900 */
[----:B------:R3:W2:Y:S01]  /*0180*/  @!P0 LDG.E.EL R19, desc[UR6][R6.64+0x80] ;  /* 0x0000800606138981 */ /* 0x0006a2000c2e1900 */
[----:B----4-:R-:W-:Y:S02]  /*0190*/  IMAD.SHL.U32 R11, R11, 0x10, RZ ;  /* 0x000000100b0b7824 */ /* 0x010fe400078e00ff */
[----:B------:R-:W-:Y:S01]  /*01a0*/  IMAD.SHL.U32 R0, R3, 0x4, RZ ;  /* 0x0000000403007824 */ /* 0x000fe200078e00ff */
[----:B-1----:R-:W-:-:S04]  /*01b0*/  CS2R R4, SRZ ;  /* 0x0000000000047805 */ /* 0x002fc8000001ff00 */
[----:B------:R-:W-:Y:S02]  /*01c0*/  LOP3.LUT R17, R11, 0xc, R0, 0xf8, !PT ;  /* 0x0000000c0b117812 */ /* 0x000fe400078ef800 */
[----:B---3--:R-:W-:Y:S02]  /*01d0*/  CS2R R6, SRZ ;  /* 0x0000000000067805 */ /* 0x008fe4000001ff00 */
[----:B------:R-:W-:Y:S01]  /*01e0*/  ISETP.GE.AND P0, PT, R17, 0x10, PT ;  /* 0x000000101100780c */ /* 0x000fe20003f06270 */
[----:B------:R-:W-:-:S03]  /*01f0*/  IMAD R2, R13, 0x10, R17 ;  /* 0x000000100d027824 */ /* 0x000fc600078e0211 */
[----:B------:R-:W-:Y:S01]  /*0200*/  ISETP.LT.AND P2, PT, R13, 0x40, !P0 ;  /* 0x000000400d00780c */ /* 0x000fe20004741270 */
[----:B-----5:R-:W-:-:S12]  /*0210*/  IMAD.WIDE R14, R2, 0x4, R8 ;  /* 0x00000004020e7825 */ /* 0x020fd800078e0208 */
[----:B------:R1:W3:Y:S01]  /*0220*/  @P2 LDG.E.EL.128 R4, desc[UR6][R14.64] ;  /* 0x000000060e042981 */ /* 0x0002e2000c2e1d00 */
[C---:B------:R-:W-:Y:S01]  /*0230*/  ISETP.LT.AND P0, PT, R12.reuse, 0x40, !P0 ;  /* 0x000000400c00780c */ /* 0x040fe20004701270 */
[----:B------:R-:W4:Y:S01]  /*0240*/  S2UR UR5, SR_CgaCtaId ;  /* 0x00000000000579c3 */ /* 0x000f220000008800 */
[----:B------:R-:W-:Y:S01]  /*0250*/  LOP3.LUT R10, R10, 0x3c, R0, 0xf8, !PT ;  /* 0x0000003c0a0a7812 */ /* 0x000fe200078ef800 */
[----:B------:R-:W-:Y:S01]  /*0260*/  IMAD R0, R12, 0x10, R17 ;  /* 0x000000100c007824 */ /* 0x000fe200078e0211 */
[----:B------:R-:W-:Y:S02]  /*0270*/  CS2R R12, SRZ ;  /* 0x00000000000c7805 */ /* 0x000fe4000001ff00 */
[----:B------:R-:W-:Y:S01]  /*0280*/  SHF.R.U32.HI R17, RZ, 0x2, R3 ;  /* 0x00000002ff117819 */ /* 0x000fe20000011603 */
[----:B------:R-:W-:Y:S01]  /*0290*/  IMAD.WIDE R8, R0, 0x4, R8 ;  /* 0x0000000400087825 */ /* 0x000fe200078e0208 */
[----:B-1----:R-:W-:Y:S02]  /*02a0*/  LOP3.LUT R15, R3, 0x40, RZ, 0xc0, !PT ;  /* 0x00000040030f7812 */ /* 0x002fe400078ec0ff */
[----:B------:R-:W-:-:S02]  /*02b0*/  SGXT.U32 R17, R17, 0x4 ;  /* 0x000000041111781a */ /* 0x000fc40000000000 */
[----:B------:R-:W-:Y:S02]  /*02c0*/  SHF.R.U32.HI R20, RZ, 0x2, R15 ;  /* 0x00000002ff147819 */ /* 0x000fe4000001160f */
[----:B------:R-:W-:Y:S02]  /*02d0*/  CS2R R14, SRZ ;  /* 0x00000000000e7805 */ /* 0x000fe4000001ff00 */
[----:B------:R-:W-:Y:S02]  /*02e0*/  SHF.R.U32.HI R21, RZ, 0x4, R16 ;  /* 0x00000004ff157819 */ /* 0x000fe40000011610 */
[----:B------:R-:W-:Y:S02]  /*02f0*/  LOP3.LUT R17, R17, R20, RZ, 0xfc, !PT ;  /* 0x0000001411117212 */ /* 0x000fe400078efcff */
[----:B------:R1:W5:Y:S01]  /*0300*/  @P0 LDG.E.EL.128 R12, desc[UR6][R8.64] ;  /* 0x00000006080c0981 */ /* 0x000362000c2e1d00 */
[----:B------:R-:W-:Y:S01]  /*0310*/  IMAD.SHL.U32 R16, R3, 0x100, RZ ;  /* 0x0000010003107824 */ /* 0x000fe200078e00ff */
[----:B------:R-:W-:Y:S01]  /*0320*/  SHF.R.U32.HI R20, RZ, 0x4, R3 ;  /* 0x00000004ff147819 */ /* 0x000fe20000011603 */
[----:B------:R-:W-:-:S02]  /*0330*/  UMOV UR4, 0x400 ;  /* 0x0000040000047882 */ /* 0x000fc40000000000 */
[----:B----4-:R-:W-:Y:S01]  /*0340*/  UPRMT UR4, UR5, 0x654, UR4 ;  /* 0x0000065405047896 */ /* 0x010fe20008000004 */
[----:B------:R-:W-:Y:S02]  /*0350*/  SGXT.U32 R20, R20, 0x2 ;  /* 0x000000021414781a */ /* 0x000fe40000000000 */
[----:B------:R-:W-:Y:S01]  /*0360*/  LOP3.LUT R22, R16, 0x300, RZ, 0xc0, !PT ;  /* 0x0000030010167812 */ /* 0x000fe200078ec0ff */
[----:B-1----:R-:W1:Y:S01]  /*0370*/  LDC.64 R8, c[0x0][0x220] ;  /* 0x00008800ff087b82 */ /* 0x002e620000000a00 */
[----:B------:R-:W-:Y:S02]  /*0380*/  LOP3.LUT R20, R20, R21, RZ, 0xfc, !PT ;  /* 0x0000001514147212 */ /* 0x000fe400078efcff */
[----:B------:R-:W-:Y:S01]  /*0390*/  LOP3.LUT R26, R17, R22, RZ, 0xfc, !PT ;  /* 0x00000016111a7212 */ /* 0x000fe200078efcff */
[----:B------:R-:W-:Y:S01]  /*03a0*/  IMAD.MOV.U32 R16, RZ, RZ, 0x3e800000 ;  /* 0x3e800000ff107424 */ /* 0x000fe200078e00ff */
[C---:B------:R-:W-:Y:S02]  /*03b0*/  LEA.HI R25, R22.reuse, UR4, RZ, 0x1e ;  /* 0x0000000416197c11 */ /* 0x040fe4000f8ff0ff */
[----:B------:R-:W-:-:S02]  /*03c0*/  LOP3.LUT R21, R22, 0x40, RZ, 0xfc, !PT ;  /* 0x0000004016157812 */ /* 0x000fc400078efcff */
[C---:B------:R-:W-:Y:S02]  /*03d0*/  LOP3.LUT R23, R22.reuse, 0x80, RZ, 0xfc, !PT ;  /* 0x0000008016177812 */ /* 0x040fe400078efcff */
[----:B------:R-:W-:Y:S02]  /*03e0*/  LOP3.LUT R22, R22, 0xc0, RZ, 0xfc, !PT ;  /* 0x000000c016167812 */ /* 0x000fe400078efcff */
[----:B------:R-:W-:Y:S02]  /*03f0*/  LEA.HI R21, R21, UR4, RZ, 0x1e ;  /* 0x0000000415157c11 */ /* 0x000fe4000f8ff0ff */
[----:B------:R-:W-:-:S03]  /*0400*/  LEA.HI R29, R22, UR4, RZ, 0x1e ;  /* 0x00000004161d7c11 */ /* 0x000fc6000f8ff0ff */
[----:B------:R-:W-:Y:S01]  /*0410*/  IMAD R24, R26, 0x4, R21 ;  /* 0x000000041a187824 */ /* 0x000fe200078e0215 */
[----:B------:R-:W-:Y:S01]  /*0420*/  LOP3.LUT R21, R11, 0x8, R20, 0xfe, !PT ;  /* 0x000000080b157812 */ /* 0x000fe200078efe14 */
[----:B--2---:R-:W-:Y:S01]  /*0430*/  FADD R18, RZ, -R18 ;  /* 0x80000012ff127221 */ /* 0x004fe20000000000 */
[----:B------:R-:W-:-:S03]  /*0440*/  FADD R19, RZ, -R19 ;  /* 0x80000013ff137221 */ /* 0x000fc60000000000 */
[----:B------:R-:W-:Y:S01]  /*0450*/  FMUL R18, R18, 1.4426950216293334961 ;  /* 0x3fb8aa3b12127820 */ /* 0x000fe20000400000 */
[----:B------:R-:W-:-:S04]  /*0460*/  FMUL R19, R19, 1.4426950216293334961 ;  /* 0x3fb8aa3b13137820 */ /* 0x000fc80000400000 */
[----:B------:R-:W-:Y:S02]  /*0470*/  FSETP.GEU.AND P1, PT, R18, -126, PT ;  /* 0xc2fc00001200780b */ /* 0x000fe40003f2e000 */
[----:B------:R-:W-:-:S11]  /*0480*/  FSETP.GEU.AND P3, PT, R19, -126, PT ;  /* 0xc2fc00001300780b */ /* 0x000fd60003f6e000 */
[----:B------:R-:W-:Y:S02]  /*0490*/  @!P1 FMUL R18, R18, 0.5 ;  /* 0x3f00000012129820 */ /* 0x000fe40000400000 */
[----:B------:R-:W-:-:S04]  /*04a0*/  @!P3 FMUL R19, R19, 0.5 ;  /* 0x3f0000001313b820 */ /* 0x000fc80000400000 */
[----:B------:R-:W2:Y:S08]  /*04b0*/  MUFU.EX2 R18, R18 ;  /* 0x0000001200127308 */ /* 0x000eb00000000800 */
[----:B------:R-:W4:Y:S01]  /*04c0*/  MUFU.EX2 R19, R19 ;  /* 0x0000001300137308 */ /* 0x000f220000000800 */
[----:B--2---:R-:W-:-:S04]  /*04d0*/  @!P1 FMUL R18, R18, R18 ;  /* 0x0000001212129220 */ /* 0x004fc80000400000 */
[----:B------:R-:W-:Y:S01]  /*04e0*/  FADD R18, R18, 1 ;  /* 0x3f80000012127421 */ /* 0x000fe20000000000 */
[----:B----4-:R-:W-:-:S04]  /*04f0*/  @!P3 FMUL R19, R19, R19 ;  /* 0x000000131313b220 */ /* 0x010fc80000400000 */
[----:B------:R-:W-:Y:S01]  /*0500*/  FSETP.GT.AND P1, PT, R18, 8.50705917302346158658e+37, PT ;  /* 0x7e8000001200780b */ /* 0x000fe20003f24000 */
[----:B------:R-:W-:-:S05]  /*0510*/  FADD R19, R19, 1 ;  /* 0x3f80000013137421 */ /* 0x000fca0000000000 */
[----:B------:R-:W-:-:S07]  /*0520*/  FSETP.GT.AND P4, PT, R19, 8.50705917302346158658e+37, PT ;  /* 0x7e8000001300780b */ /* 0x000fce0003f84000 */
[----:B------:R-:W-:-:S04]  /*0530*/  @P1 FMUL R18, R18, 0.25 ;  /* 0x3e80000012121820 */ /* 0x000fc80000400000 */
[----:B------:R2:W4:Y:S02]  /*0540*/  MUFU.RCP R27, R18 ;  /* 0x00000012001b7308 */ /* 0x0005240000001000 */
[----:B------:R-:W-:-:S06]  /*0550*/  @P4 FMUL R19, R19, 0.25 ;  /* 0x3e80000013134820 */ /* 0x000fcc0000400000 */
[----:B------:R-:W1:Y:S01]  /*0560*/  MUFU.RCP R17, R19 ;  /* 0x0000001300117308 */ /* 0x000e620000001000 */
[----:B------:R-:W-:Y:S02]  /*0570*/  FSEL R22, R16, 1, P1 ;  /* 0x3f80000010167808 */ /* 0x000fe40000800000 */
[C---:B------:R-:W-:Y:S02]  /*0580*/  ISETP.GE.AND P1, PT, R10.reuse, 0x40, PT ;  /* 0x000000400a00780c */ /* 0x040fe40003f26270 */
[----:B--2---:R-:W-:Y:S01]  /*0590*/  LOP3.LUT R18, R11, R20, RZ, 0xfc, !PT ;  /* 0x000000140b127212 */ /* 0x004fe200078efcff */
[----:B------:R-:W-:Y:S01]  /*05a0*/  IMAD.SHL.U32 R10, R10, 0x10, RZ ;  /* 0x000000100a0a7824 */ /* 0x000fe200078e00ff */
[----:B------:R-:W-:Y:S01]  /*05b0*/  FSEL R16, R16, 1, P4 ;  /* 0x3f80000010107808 */ /* 0x000fe20002000000 */
[----:B----4-:R-:W-:Y:S01]  /*05c0*/  FMUL R27, R27, R22 ;  /* 0x000000161b1b7220 */ /* 0x010fe20000400000 */
[C---:B------:R-:W-:Y:S01]  /*05d0*/  ISETP.LT.AND P3, PT, R18.reuse, 0x10, !P1 ;  /* 0x000000101200780c */ /* 0x040fe20004f61270 */
[----:B------:R-:W-:-:S02]  /*05e0*/  IMAD R11, R18, 0x4, R10 ;  /* 0x00000004120b7824 */ /* 0x000fc400078e020a */
[C---:B---3--:R-:W-:Y:S01]  /*05f0*/  FMUL R22, R27.reuse, R4 ;  /* 0x000000041b167220 */ /* 0x048fe20000400000 */
[----:B------:R-:W-:Y:S01]  /*0600*/  FMUL R28, R27, R6 ;  /* 0x000000061b1c7220 */ /* 0x000fe20000400000 */
[----:B01----:R-:W-:Y:S01]  /*0610*/  FMUL R16, R17, R16 ;  /* 0x0000001011107220 */ /* 0x003fe20000400000 */
[C---:B------:R-:W-:Y:S01]  /*0620*/  FMUL R17, R27.reuse, R5 ;  /* 0x000000051b117220 */ /* 0x040fe20000400000 */
[----:B------:R-:W-:Y:S01]  /*0630*/  FMUL R27, R27, R7 ;  /* 0x000000071b1b7220 */ /* 0x000fe20000400000 */
[C---:B------:R-:W-:Y:S01]  /*0640*/  ISETP.LT.AND P1, PT, R21.reuse, 0x10, !P1 ;  /* 0x000000101500780c */ /* 0x040fe20004f21270 */
[----:B------:R-:W-:Y:S01]  /*0650*/  IMAD R19, R21, 0x4, R10 ;  /* 0x0000000415137824 */ /* 0x000fe200078e020a */
[----:B------:R-:W-:Y:S02]  /*0660*/  CS2R R4, SRZ ;  /* 0x0000000000047805 */ /* 0x000fe4000001ff00 */
[----:B------:R-:W-:Y:S01]  /*0670*/  CS2R R6, SRZ ;  /* 0x0000000000067805 */ /* 0x000fe2000001ff00 */
[----:B------:R-:W-:-:S04]  /*0680*/  IMAD.WIDE R10, R11, 0x4, R8 ;  /* 0x000000040b0a7825 */ /* 0x000fc800078e0208 */
[----:B------:R-:W-:Y:S01]  /*0690*/  IMAD.WIDE R18, R19, 0x4, R8 ;  /* 0x0000000413127825 */ /* 0x000fe200078e0208 */
[----:B------:R0:W2:Y:S01]  /*06a0*/  @P3 LDG.E.EL.128 R4, desc[UR6][R10.64] ;  /* 0x000000060a043981 */ /* 0x0000a2000c2e1d00 */
[----:B------:R-:W-:Y:S02]  /*06b0*/  CS2R R8, SRZ ;  /* 0x0000000000087805 */ /* 0x000fe4000001ff00 */
[----:B0-----:R-:W-:-:S06]  /*06c0*/  CS2R R10, SRZ ;  /* 0x00000000000a7805 */ /* 0x001fcc000001ff00 */
[----:B------:R0:W3:Y:S01]  /*06d0*/  @P1 LDG.E.EL.128 R8, desc[UR6][R18.64] ;  /* 0x0000000612081981 */ /* 0x0000e2000c2e1d00 */
[----:B------:R-:W-:Y:S01]  /*06e0*/  LEA.HI R23, R23, UR4, RZ, 0x1e ;  /* 0x0000000417177c11 */ /* 0x000fe2000f8ff0ff */
[----:B------:R-:W-:Y:S02]  /*06f0*/  IMAD R25, R26, 0x4, R25 ;  /* 0x000000041a197824 */ /* 0x000fe400078e0219 */
[----:B-----5:R-:W-:Y:S02]  /*0700*/  FMUL R12, R16, R12 ;  /* 0x0000000c100c7220 */ /* 0x020fe40000400000 */
[C---:B------:R-:W-:Y:S02]  /*0710*/  IMAD R23, R26.reuse, 0x4, R23 ;  /* 0x000000041a177824 */ /* 0x040fe400078e0217 */
[----:B------:R-:W-:Y:S01]  /*0720*/  IMAD R26, R26, 0x4, R29 ;  /* 0x000000041a1a7824 */ /* 0x000fe200078e021d */
[----:B------:R1:W-:Y:S01]  /*0730*/  STS [R25], R22 ;  /* 0x0000001619007388 */ /* 0x0003e20000000800 */
[C---:B------:R-:W-:Y:S01]  /*0740*/  FMUL R13, R16.reuse, R13 ;  /* 0x0000000d100d7220 */ /* 0x040fe20000400000 */
[C---:B------:R-:W-:Y:S01]  /*0750*/  FMUL R14, R16.reuse, R14 ;  /* 0x0000000e100e7220 */ /* 0x040fe20000400000 */
[----:B------:R-:W-:Y:S01]  /*0760*/  FMUL R15, R16, R15 ;  /* 0x0000000f100f7220 */ /* 0x000fe20000400000 */
[----:B------:R-:W-:Y:S01]  /*0770*/  STS [R24+0x100], R17 ;  /* 0x0001001118007388 */ /* 0x000fe20000000800 */
[----:B------:R-:W-:-:S03]  /*0780*/  IMAD.SHL.U32 R21, R3, 0x4, RZ ;  /* 0x0000000403157824 */ /* 0x000fc600078e00ff */
[----:B------:R-:W-:Y:S04]  /*0790*/  STS [R23+0x200], R28 ;  /* 0x0002001c17007388 */ /* 0x000fe80000000800 */
[----:B------:R4:W-:Y:S04]  /*07a0*/  STS [R26+0x300], R27 ;  /* 0x0003001b1a007388 */ /* 0x0009e80000000800 */
[----:B------:R-:W-:Y:S04]  /*07b0*/  STS [R25+0x80], R12 ;  /* 0x0000800c19007388 */ /* 0x000fe80000000800 */
[----:B------:R5:W-:Y:S01]  /*07c0*/  STS [R24+0x180], R13 ;  /* 0x0001800d18007388 */ /* 0x000be20000000800 */
[----:B------:R-:W-:-:S03]  /*07d0*/  LOP3.LUT R21, R21, 0x1fc, RZ, 0xc0, !PT ;  /* 0x000001fc15157812 */ /* 0x000fc600078ec0ff */
[----:B------:R0:W-:Y:S04]  /*07e0*/  STS [R23+0x280], R14 ;  /* 0x0002800e17007388 */ /* 0x0001e80000000800 */
[----:B------:R4:W-:Y:S01]  /*07f0*/  STS [R26+0x380], R15 ;  /* 0x0003800f1a007388 */ /* 0x0009e20000000800 */
[----:B-1----:R-:W-:Y:S02]  /*0800*/  LOP3.LUT R22, R21, 0x200, RZ, 0xfc, !PT ;  /* 0x0000020015167812 */ /* 0x002fe400078efcff */
[----:B------:R-:W-:Y:S02]  /*0810*/  LOP3.LUT R29, R3, 0x70, RZ, 0xc0, !PT ;  /* 0x00000070031d7812 */ /* 0x000fe400078ec0ff */
[----:B------:R-:W-:-:S04]  /*0820*/  SHF.R.U32.HI R22, RZ, 0x2, R22 ;  /* 0x00000002ff167819 */ /* 0x000fc80000011616 */
[----:B0-----:R-:W-:Y:S01]  /*0830*/  LOP3.LUT R18, R22, 0xf0, RZ, 0xc0, !PT ;  /* 0x000000f016127812 */ /* 0x001fe200078ec0ff */
[----:B------:R-:W-:-:S04]  /*0840*/  VIADD R16, R29, UR4 ;  /* 0x000000041d107c36 */ /* 0x000fc80008000000 */
[----:B------:R-:W-:Y:S02]  /*0850*/  VIADD R18, R18, UR4 ;  /* 0x0000000412127c36 */ /* 0x000fe40008000000 */
[C---:B----4-:R-:W-:Y:S01]  /*0860*/  IMAD R27, R21.reuse, 0x4, R16 ;  /* 0x00000004151b7824 */ /* 0x050fe200078e0210 */
[----:B------:R-:W-:Y:S01]  /*0870*/  BAR.SYNC.DEFER_BLOCKING 0x0 ;  /* 0x0000000000007b1d */ /* 0x000fe20000010000 */
[----:B------:R-:W-:Y:S02]  /*0880*/  IMAD R18, R21, 0x4, R18 ;  /* 0x0000000415127824 */ /* 0x000fe400078e0212 */
[----:B------:R-:W-:-:S03]  /*0890*/  IMAD.SHL.U32 R28, R3, 0x40, RZ ;  /* 0x00000040031c7824 */ /* 0x000fc600078e00ff */
[----:B------:R-:W2:Y:S04]  /*08a0*/  LDS.128 R12, [R27] ;  /* 0x000000001b0c7984 */ /* 0x000ea80000000c00 */
[----:B------:R-:W3:Y:S01]  /*08b0*/  LDS.128 R16, [R18+0x800] ;  /* 0x0008000012107984 */ /* 0x000ee20000000c00 */
[----:B------:R-:W-:-:S04]  /*08c0*/  LOP3.LUT R29, R28, 0x3c0, RZ, 0xc0, !PT ;  /* 0x000003c01c1d7812 */ /* 0x000fc800078ec0ff */
[C---:B-----5:R-:W-:Y:S02]  /*08d0*/  LOP3.LUT R24, R29.reuse, 0x10, RZ, 0xfc, !PT ;  /* 0x000000101d187812 */ /* 0x060fe400078efcff */
[----:B------:R-:W-:Y:S02]  /*08e0*/  LOP3.LUT R25, R20, R29, RZ, 0xfc, !PT ;  /* 0x0000001d14197212 */ /* 0x000fe400078efcff */
[C---:B------:R-:W-:Y:S02]  /*08f0*/  LOP3.LUT R28, R29.reuse, 0x20, RZ, 0xfc, !PT ;  /* 0x000000201d1c7812 */ /* 0x040fe400078efcff */
[----:B------:R-:W-:Y:S02]  /*0900*/  LEA.HI R20, R24, UR4, RZ, 0x1e ;  /* 0x0000000418147c11 */ /* 0x000fe4000f8ff0ff */
[C---:B------:R-:W-:Y:S02]  /*0910*/  LOP3.LUT R23, R29.reuse, 0x30, RZ, 0xfc, !PT ;  /* 0x000000301d177812 */ /* 0x040fe400078efcff */
[----:B------:R-:W-:-:S02]  /*0920*/  LEA.HI R24, R29, UR4, RZ, 0x1e ;  /* 0x000000041d187c11 */ /* 0x000fc4000f8ff0ff */
[----:B------:R-:W-:Y:S02]  /*0930*/  LEA.HI R28, R28, UR4, RZ, 0x1e ;  /* 0x000000041c1c7c11 */ /* 0x000fe4000f8ff0ff */
[----:B------:R-:W-:Y:S01]  /*0940*/  LEA.HI R26, R23, UR4, RZ, 0x1e ;  /* 0x00000004171a7c11 */ /* 0x000fe2000f8ff0ff */
[C---:B------:R-:W-:Y:S02]  /*0950*/  IMAD R24, R25.reuse, 0x4, R24 ;  /* 0x0000000419187824 */ /* 0x040fe400078e0218 */
[C---:B------:R-:W-:Y:S02]  /*0960*/  IMAD R20, R25.reuse, 0x4, R20 ;  /* 0x0000000419147824 */ /* 0x040fe400078e0214 */
[C---:B------:R-:W-:Y:S02]  /*0970*/  IMAD R23, R25.reuse, 0x4, R28 ;  /* 0x0000000419177824 */ /* 0x040fe400078e021c */
[----:B------:R-:W-:Y:S01]  /*0980*/  IMAD R25, R25, 0x4, R26 ;  /* 0x0000000419197824 */ /* 0x000fe200078e021a */
[----:B------:R-:W-:-:S02]  /*0990*/  LOP3.LUT R3, R3, 0x7c, RZ, 0xc0, !PT ;  /* 0x0000007c03037812 */ /* 0x000fc400078ec0ff */
[----:B------:R-:W-:-:S05]  /*09a0*/  LOP3.LUT R22, R22, 0xfc, RZ, 0xc0, !PT ;  /* 0x000000fc16167812 */ /* 0x000fca00078ec0ff */
[----:B------:R-:W-:-:S04]  /*09b0*/  VIADD R22, R22, UR4 ;  /* 0x0000000416167c36 */ /* 0x000fc80008000000 */
[----:B------:R-:W-:Y:S02]  /*09c0*/  IMAD R22, R21, 0x4, R22 ;  /* 0x0000000415167824 */ /* 0x000fe400078e0216 */
[----:B--2---:R-:W-:Y:S01]  /*09d0*/  FADD R27, R12, R4 ;  /* 0x000000040c1b7221 */ /* 0x004fe20000000000 */
[----:B------:R-:W-:Y:S01]  /*09e0*/  BAR.SYNC.DEFER_BLOCKING 0x0 ;  /* 0x0000000000007b1d */ /* 0x000fe20000010000 */
[----:B------:R-:W-:Y:S01]  /*09f0*/  FADD R5, R13, R5 ;  /* 0x000000050d057221 */ /* 0x000fe20000000000 */
[----:B------:R-:W-:Y:S01]  /*0a00*/  FADD R14, R14, R6 ;  /* 0x000000060e0e7221 */ /* 0x000fe20000000000 */
[----:B------:R-:W-:Y:S01]  /*0a10*/  FADD R12, R15, R7 ;  /* 0x000000070f0c7221 */ /* 0x000fe20000000000 */
[----:B---3--:R-:W-:Y:S01]  /*0a20*/  FADD R13, R16, R8 ;  /* 0x00000008100d7221 */ /* 0x008fe20000000000 */
[----:B------:R-:W-:Y:S01]  /*0a30*/  FADD R17, R17, R9 ;  /* 0x0000000911117221 */ /* 0x000fe20000000000 */
[----:B------:R-:W-:Y:S01]  /*0a40*/  FADD R10, R18, R10 ;  /* 0x0000000a120a7221 */ /* 0x000fe20000000000 */
[----:B------:R-:W-:Y:S01]  /*0a50*/  FADD R16, R19, R11 ;  /* 0x0000000b13107221 */ /* 0x000fe20000000000 */
[----:B------:R-:W-:Y:S01]  /*0a60*/  VIADD R4, R3, UR4 ;  /* 0x0000000403047c36 */ /* 0x000fe20008000000 */
[----:B------:R-:W0:Y:S01]  /*0a70*/  LDC.64 R8, c[0x0][0x228] ;  /* 0x00008a00ff087b82 */ /* 0x000e220000000a00 */
[----:B------:R-:W-:Y:S04]  /*0a80*/  STS [R24], R27 ;  /* 0x0000001b18007388 */ /* 0x000fe80000000800 */
[----:B------:R-:W-:Y:S04]  /*0a90*/  STS [R20+0x40], R5 ;  /* 0x0000400514007388 */ /* 0x000fe80000000800 */
[----:B------:R-:W-:Y:S04]  /*0aa0*/  STS [R23+0x80], R14 ;  /* 0x0000800e17007388 */ /* 0x000fe80000000800 */
[----:B------:R-:W-:Y:S04]  /*0ab0*/  STS [R25+0xc0], R12 ;  /* 0x0000c00c19007388 */ /* 0x000fe80000000800 */
[----:B------:R-:W-:Y:S04]  /*0ac0*/  STS [R24+0x20], R13 ;  /* 0x0000200d18007388 */ /* 0x000fe80000000800 */
[----:B------:R-:W-:Y:S04]  /*0ad0*/  STS [R20+0x60], R17 ;  /* 0x0000601114007388 */ /* 0x000fe80000000800 */
[----:B------:R-:W-:Y:S04]  /*0ae0*/  STS [R23+0xa0], R10 ;  /* 0x0000a00a17007388 */ /* 0x000fe80000000800 */
[----:B------:R-:W-:Y:S01]  /*0af0*/  STS [R25+0xe0], R16 ;  /* 0x0000e01019007388 */ /* 0x000fe20000000800 */
[----:B------:R-:W-:Y:S01]  /*0b00*/  IMAD R11, R21, 0x4, R4 ;  /* 0x00000004150b7824 */ /* 0x000fe200078e0204 */
[----:B------:R-:W-:Y:S06]  /*0b10*/  BAR.SYNC.DEFER_BLOCKING 0x0 ;  /* 0x0000000000007b1d */ /* 0x000fec0000010000 */
[----:B------:R-:W-:Y:S04]  /*0b20*/  LDS R4, [R11] ;  /* 0x000000000b047984 */ /* 0x000fe80000000800 */
[----:B------:R-:W-:Y:S04]  /*0b30*/  LDS R5, [R11+0x4] ;  /* 0x000004000b057984 */ /* 0x000fe80000000800 */
[----:B------:R-:W-:Y:S04]  /*0b40*/  LDS R6, [R11+0x8] ;  /* 0x000008000b067984 */ /* 0x000fe80000000800 */
[----:B------:R-:W1:Y:S01]  /*0b50*/  LDS R7, [R11+0xc] ;  /* 0x00000c000b077984 */ /* 0x000e620000000800 */
[----:B0-----:R-:W-:-:S05]  /*0b60*/  IMAD.WIDE R2, R2, 0x4, R8 ;  /* 0x0000000402027825 */ /* 0x001fca00078e0208 */
[----:B-1----:R0:W-:Y:S02]  /*0b70*/  @P2 STG.E.128 desc[UR6][R2.64], R4 ;  /* 0x0000000402002986 */ /* 0x0021e4000c101d06 */
[----:B0-----:R-:W-:Y:S05]  /*0b80*/  @!P0 EXIT ;  /* 0x000000000000894d */ /* 0x001fea0003800000 */
[----:B0-----:R-:W-:Y:S01]  /*0b90*/  LDS R4, [R22+0x800] ;  /* 0x0008000016047984 */ /* 0x001fe20000000800 */
[----:B------:R-:W-:-:S03]  /*0ba0*/  IMAD.WIDE R2, R0, 0x4, R8 ;  /* 0x0000000400027825 */ /* 0x000fc600078e0208 */
[----:B------:R-:W-:Y:S04]  /*0bb0*/  LDS R5, [R22+0x804] ;  /* 0x0008040016057984 */ /* 0x000fe80000000800 */
[----:B------:R-:W-:Y:S04]  /*0bc0*/  LDS R6, [R22+0x808] ;  /* 0x0008080016067984 */ /* 0x000fe80000000800 */
[----:B------:R-:W0:Y:S04]  /*0bd0*/  LDS R7, [R22+0x80c] ;  /* 0x00080c0016077984 */ /* 0x000e280000000800 */
[----:B0-----:R-:W-:Y:S01]  /*0be0*/  STG.E.128 desc[UR6][R2.64], R4 ;  /* 0x0000000402007986 */ /* 0x001fe2000c101d06 */
[----:B------:R-:W-:Y:S05]  /*0bf0*/  EXIT ;  /* 0x000000000000794d */ /* 0x000fea0003800000 */
.L_x_0:
[----:B------:R-:W-:-:S00]  /*0c00*/  BRA `(.L_x_0) ;  /* 0xfffffffc00fc7947 */ /* 0x000fc0000383ffff */
[----:B------:R-:W-:-:S00]  /*0c10*/  NOP ;  /* 0x0000000000007918 */ /* 0x000fc00000000000 */
        /* <DEDUP_REMOVED lines=14> */
.L_x_1:


//--------------------- .nv.shared.triton_poi_fused_add_clone_mul_sigmoid_3 --------------------------
	.section	.nv.shared.triton_poi_fused_add_clone_mul_sigmoid_3,"aw",@nobits
	.sectionflags	@""
	.align	16
	.zero		1024


//--------------------- .nv.constant0.triton_poi_fused_add_clone_mul_sigmoid_3 --------------------------
	.section	.nv.constant0.triton_poi_fused_add_clone_mul_sigmoid_3,"a",@progbits
	.sectionflags	@""
	.align	4
.nv.constant0.triton_poi_fused_add_clone_mul_sigmoid_3:
	.zero		568
